//
// Generated by NVIDIA NVVM Compiler
//
// Compiler Build ID: CL-36424714
// Cuda compilation tools, release 13.0, V13.0.88
// Based on NVVM 20.0.0
//

.version 9.0
.target sm_100
.address_size 64

	// .globl	_Z8myKernelPci

.visible .entry _Z8myKernelPci(
	.param .u64 .ptr .align 1 _Z8myKernelPci_param_0,
	.param .u32 _Z8myKernelPci_param_1
)
{
	.reg .pred 	%p<2>;
	.reg .b16 	%rs<3>;
	.reg .b32 	%r<3>;
	.reg .b64 	%rd<5>;

	ld.param.u64 	%rd1, [_Z8myKernelPci_param_0];
	ld.param.u32 	%r2, [_Z8myKernelPci_param_1];
	mov.u32 	%r1, %tid.x;
	setp.ge.u32 	%p1, %r1, %r2;
	@%p1 bra 	$L__BB0_2;
	cvta.to.global.u64 	%rd2, %rd1;
	cvt.u64.u32 	%rd3, %r1;
	add.s64 	%rd4, %rd2, %rd3;
	ld.global.u8 	%rs1, [%rd4];
	add.s16 	%rs2, %rs1, 1;
	st.global.u8 	[%rd4], %rs2;
$L__BB0_2:
	ret;

}


// ===== COMPILED SASS (sm_100) =====

	.target	sm_100

	.elftype	@"ET_EXEC"


//--------------------- .note.nv.tkinfo           --------------------------
	.section	.note.nv.tkinfo,"",@"SHT_NOTE"
	.sectionflags	@"SHF_NOTE_NV_TKINFO"
	.tkinfo
        /*0018*/ 	.word	0x00000002
        /*0030*/ 	.string	""
        /*0030*/ 	.string	"ptxas"
        /*0030*/ 	.string	"Cuda compilation tools, release 13.0, V13.0.88"
        /*0030*/ 	.string	"Build cuda_13.0.r13.0/compiler.36424714_0"
        /*0030*/ 	.string	"-arch sm_100 -m 64 "



//--------------------- .note.nv.cuinfo           --------------------------
	.section	.note.nv.cuinfo,"",@"SHT_NOTE"
	.sectionflags	@"SHF_NOTE_NV_CUINFO"
        /*0018*/ 	.short	0x0002
        /*001a*/ 	.short	0x0064
        /*001c*/ 	.short	0x0082
	.zero		2


//--------------------- .nv.info                  --------------------------
	.section	.nv.info,"",@"SHT_CUDA_INFO"
	.align	4


	//----- nvinfo : EIATTR_REGCOUNT
	.align		4
        /*0000*/ 	.byte	0x04, 0x2f
        /*0002*/ 	.short	(.L_1 - .L_0)
	.align		4
.L_0:
        /*0004*/ 	.word	index@(_Z8myKernelPci)
        /*0008*/ 	.word	0x00000008


	//----- nvinfo : EIATTR_FRAME_SIZE
	.align		4
.L_1:
        /*000c*/ 	.byte	0x04, 0x11
        /*000e*/ 	.short	(.L_3 - .L_2)
	.align		4
.L_2:
        /*0010*/ 	.word	index@(_Z8myKernelPci)
        /*0014*/ 	.word	0x00000000


	//----- nvinfo : EIATTR_MIN_STACK_SIZE
	.align		4
.L_3:
        /*0018*/ 	.byte	0x04, 0x12
        /*001a*/ 	.short	(.L_5 - .L_4)
	.align		4
.L_4:
        /*001c*/ 	.word	index@(_Z8myKernelPci)
        /*0020*/ 	.word	0x00000000
.L_5:


//--------------------- .nv.compat                --------------------------
	.section	.nv.compat,"",@"SHT_CUDA_COMPAT_INFO"
	.align	4
        /*0000*/ 	.byte	0x02, 0x09, 0x00, 0x00, 0x02, 0x02, 0x01, 0x00, 0x02, 0x05, 0x05, 0x00, 0x03, 0x07, 0x01, 0x01
        /*0010*/ 	.byte	0x02, 0x03, 0x00, 0x00, 0x02, 0x06, 0x01, 0x00, 0x04, 0x0b, 0x08, 0x00, 0x09, 0x00, 0x00, 0x00
        /*0020*/ 	.byte	0x00, 0x00, 0x00, 0x00


//--------------------- .nv.info._Z8myKernelPci   --------------------------
	.section	.nv.info._Z8myKernelPci,"",@"SHT_CUDA_INFO"
	.sectionflags	@""
	.align	4


	//----- nvinfo : EIATTR_CUDA_API_VERSION
	.align		4
        /*0000*/ 	.byte	0x04, 0x37
        /*0002*/ 	.short	(.L_7 - .L_6)
.L_6:
        /*0004*/ 	.word	0x00000082


	//----- nvinfo : EIATTR_KPARAM_INFO
	.align		4
.L_7:
        /*0008*/ 	.byte	0x04, 0x17
        /*000a*/ 	.short	(.L_9 - .L_8)
.L_8:
        /*000c*/ 	.word	0x00000000
        /*0010*/ 	.short	0x0001
        /*0012*/ 	.short	0x0008
        /*0014*/ 	.byte	0x00, 0xf0, 0x11, 0x00


	//----- nvinfo : EIATTR_KPARAM_INFO
	.align		4
.L_9:
        /*0018*/ 	.byte	0x04, 0x17
        /*001a*/ 	.short	(.L_11 - .L_10)
.L_10:
        /*001c*/ 	.word	0x00000000
        /*0020*/ 	.short	0x0000
        /*0022*/ 	.short	0x0000
        /*0024*/ 	.byte	0x00, 0xf5, 0x21, 0x00


	//----- nvinfo : EIATTR_SPARSE_MMA_MASK
	.align		4
.L_11:
        /*0028*/ 	.byte	0x03, 0x50
        /*002a*/ 	.short	0x0000


	//----- nvinfo : EIATTR_MAXREG_COUNT
	.align		4
        /*002c*/ 	.byte	0x03, 0x1b
        /*002e*/ 	.short	0x00ff


	//----- nvinfo : EIATTR_MERCURY_ISA_VERSION
	.align		4
        /*0030*/ 	.byte	0x03, 0x5f
        /*0032*/ 	.short	0x0101


	//----- nvinfo : EIATTR_VRC_CTA_INIT_COUNT
	.align		4
        /*0034*/ 	.byte	0x02, 0x4a
	.zero		1
	.zero		1


	//----- nvinfo : EIATTR_EXIT_INSTR_OFFSETS
	.align		4
        /*0038*/ 	.byte	0x04, 0x1c
        /*003a*/ 	.short	(.L_13 - .L_12)


	//   ....[0]....
.L_12:
        /*003c*/ 	.word	0x00000040


	//   ....[1]....
        /*0040*/ 	.word	0x000000c0


	//----- nvinfo : EIATTR_CBANK_PARAM_SIZE
	.align		4
.L_13:
        /*0044*/ 	.byte	0x03, 0x19
        /*0046*/ 	.short	0x000c


	//----- nvinfo : EIATTR_PARAM_CBANK
	.align		4
        /*0048*/ 	.byte	0x04, 0x0a
        /*004a*/ 	.short	(.L_15 - .L_14)
	.align		4
.L_14:
        /*004c*/ 	.word	index@(.nv.constant0._Z8myKernelPci)
        /*0050*/ 	.short	0x0380
        /*0052*/ 	.short	0x000c


	//----- nvinfo : EIATTR_SW_WAR
	.align		4
.L_15:
        /*0054*/ 	.byte	0x04, 0x36
        /*0056*/ 	.short	(.L_17 - .L_16)
.L_16:
        /*0058*/ 	.word	0x00000008
.L_17:


//--------------------- .nv.callgraph             --------------------------
	.section	.nv.callgraph,"",@"SHT_CUDA_CALLGRAPH"
	.align	4
	.sectionentsize	8
	.align		4
        /*0000*/ 	.word	0x00000000
	.align		4
        /*0004*/ 	.word	0xffffffff
	.align		4
        /*0008*/ 	.word	0x00000000
	.align		4
        /*000c*/ 	.word	0xfffffffe
	.align		4
        /*0010*/ 	.word	0x00000000
	.align		4
        /*0014*/ 	.word	0xfffffffd
	.align		4
        /*0018*/ 	.word	0x00000000
	.align		4
        /*001c*/ 	.word	0xfffffffc


//--------------------- .text._Z8myKernelPci      --------------------------
	.section	.text._Z8myKernelPci,"ax",@progbits
	.align	128
        .global         _Z8myKernelPci
        .type           _Z8myKernelPci,@function
        .size           _Z8myKernelPci,(.L_x_1 - _Z8myKernelPci)
        .other          _Z8myKernelPci,@"STO_CUDA_ENTRY STV_DEFAULT"
_Z8myKernelPci:
.text._Z8myKernelPci:
[----:B------:R-:W-:Y:S01]  /*0000*/  LDC R1, c[0x0][0x37c] ;  /* 0x0000df00ff017b82 */ /* 0x000fe20000000800 */
[----:B------:R-:W0:Y:S01]  /*0010*/  S2R R2, SR_TID.X ;  /* 0x0000000000027919 */ /* 0x000e220000002100 */
[----:B------:R-:W0:Y:S02]  /*0020*/  LDCU UR4, c[0x0][0x388] ;  /* 0x00007100ff0477ac */ /* 0x000e240008000800 */
[----:B0-----:R-:W-:-:S13]  /*0030*/  ISETP.GE.U32.AND P0, PT, R2, UR4, PT ;  /* 0x0000000402007c0c */ /* 0x001fda000bf06070 */
[----:B------:R-:W-:Y:S05]  /*0040*/  @P0 EXIT ;  /* 0x000000000000094d */ /* 0x000fea0003800000 */
[----:B------:R-:W0:Y:S01]  /*0050*/  LDCU.64 UR6, c[0x0][0x380] ;  /* 0x00007000ff0677ac */ /* 0x000e220008000a00 */
[----:B------:R-:W1:Y:S01]  /*0060*/  LDCU.64 UR4, c[0x0][0x358] ;  /* 0x00006b00ff0477ac */ /* 0x000e620008000a00 */
[----:B0-----:R-:W-:-:S05]  /*0070*/  IADD3 R2, P0, PT, R2, UR6, RZ ;  /* 0x0000000602027c10 */ /* 0x001fca000ff1e0ff */
[----:B------:R-:W-:-:S05]  /*0080*/  IMAD.X R3, RZ, RZ, UR7, P0 ;  /* 0x00000007ff037e24 */ /* 0x000fca00080e06ff */
[----:B-1----:R-:W2:Y:S02]  /*0090*/  LDG.E.U8 R0, desc[UR4][R2.64] ;  /* 0x0000000402007981 */ /* 0x002ea4000c1e1100 */
[----:B--2---:R-:W-:-:S05]  /*00a0*/  VIADD R5, R0, 0x1 ;  /* 0x0000000100057836 */ /* 0x004fca0000000000 */
[----:B------:R-:W-:Y:S01]  /*00b0*/  STG.E.U8 desc[UR4][R2.64], R5 ;  /* 0x0000000502007986 */ /* 0x000fe2000c101104 */
[----:B------:R-:W-:Y:S05]  /*00c0*/  EXIT ;  /* 0x000000000000794d */ /* 0x000fea0003800000 */
.L_x_0:
[----:B------:R-:W-:-:S00]  /*00d0*/  BRA `(.L_x_0) ;  /* 0xfffffffc00fc7947 */ /* 0x000fc0000383ffff */
[----:B------:R-:W-:-:S00]  /*00e0*/  NOP ;  /* 0x0000000000007918 */ /* 0x000fc00000000000 */
        /* <DEDUP_REMOVED lines=9> */
.L_x_1:


//--------------------- .nv.shared.reserved.0     --------------------------
	.section	.nv.shared.reserved.0,"aw",@nobits
	.weak		__nv_reservedSMEM_offset_0_alias
	.size		__nv_reservedSMEM_offset_0_alias, 0, 64
	.other		__nv_reservedSMEM_offset_0_alias,@"STO_CUDA_RESERVED_SHARED STV_DEFAULT"
__nv_reservedSMEM_offset_0_alias:
	.zero		0
	.zero		64


//--------------------- .nv.constant0._Z8myKernelPci --------------------------
	.section	.nv.constant0._Z8myKernelPci,"a",@progbits
	.sectionflags	@""
	.align	4
.nv.constant0._Z8myKernelPci:
	.zero		908


//--------------------- SYMBOLS --------------------------

	.type		.nv.reservedSmem.offset0,@object
	.size		.nv.reservedSmem.offset0,0x4
